//
// Generated by NVIDIA NVVM Compiler
//
// Compiler Build ID: CL-36424714
// Cuda compilation tools, release 13.0, V13.0.88
// Based on NVVM 20.0.0
//

.version 9.0
.target sm_100
.address_size 64

	// .globl	_Z8funkcijaPfPiS0_

.visible .entry _Z8funkcijaPfPiS0_(
	.param .u64 .ptr .align 1 _Z8funkcijaPfPiS0__param_0,
	.param .u64 .ptr .align 1 _Z8funkcijaPfPiS0__param_1,
	.param .u64 .ptr .align 1 _Z8funkcijaPfPiS0__param_2
)
{
	.reg .pred 	%p<3>;
	.reg .b32 	%r<16>;
	.reg .b32 	%f<6>;
	.reg .b64 	%rd<13>;

	ld.param.u64 	%rd1, [_Z8funkcijaPfPiS0__param_0];
	ld.param.u64 	%rd3, [_Z8funkcijaPfPiS0__param_1];
	ld.param.u64 	%rd2, [_Z8funkcijaPfPiS0__param_2];
	cvta.to.global.u64 	%rd4, %rd3;
	mov.u32 	%r4, %ntid.y;
	mov.u32 	%r5, %ctaid.y;
	mov.u32 	%r6, %tid.y;
	mad.lo.s32 	%r1, %r4, %r5, %r6;
	mov.u32 	%r7, %ntid.x;
	mov.u32 	%r8, %ctaid.x;
	mov.u32 	%r9, %tid.x;
	mad.lo.s32 	%r2, %r7, %r8, %r9;
	ld.global.u32 	%r3, [%rd4];
	max.s32 	%r10, %r1, %r2;
	setp.ge.s32 	%p1, %r10, %r3;
	@%p1 bra 	$L__BB0_2;
	cvta.to.global.u64 	%rd5, %rd2;
	cvta.to.global.u64 	%rd6, %rd1;
	ld.global.u32 	%r11, [%rd5];
	mul.lo.s32 	%r12, %r3, %r1;
	add.s32 	%r13, %r11, %r12;
	mul.wide.s32 	%rd7, %r13, 4;
	add.s64 	%rd8, %rd6, %rd7;
	ld.global.f32 	%f1, [%rd8];
	mad.lo.s32 	%r14, %r11, %r3, %r2;
	mul.wide.s32 	%rd9, %r14, 4;
	add.s64 	%rd10, %rd6, %rd9;
	ld.global.f32 	%f2, [%rd10];
	add.f32 	%f3, %f1, %f2;
	add.s32 	%r15, %r12, %r2;
	mul.wide.s32 	%rd11, %r15, 4;
	add.s64 	%rd12, %rd6, %rd11;
	ld.global.f32 	%f4, [%rd12];
	setp.lt.f32 	%p2, %f3, %f4;
	selp.f32 	%f5, %f3, %f4, %p2;
	st.global.f32 	[%rd12], %f5;
$L__BB0_2:
	ret;

}


// ===== COMPILED SASS (sm_100) =====

	.target	sm_100

	.elftype	@"ET_EXEC"


//--------------------- .note.nv.tkinfo           --------------------------
	.section	.note.nv.tkinfo,"",@"SHT_NOTE"
	.sectionflags	@"SHF_NOTE_NV_TKINFO"
	.tkinfo
        /*0018*/ 	.word	0x00000002
        /*0030*/ 	.string	""
        /*0030*/ 	.string	"ptxas"
        /*0030*/ 	.string	"Cuda compilation tools, release 13.0, V13.0.88"
        /*0030*/ 	.string	"Build cuda_13.0.r13.0/compiler.36424714_0"
        /*0030*/ 	.string	"-arch sm_100 -m 64 "



//--------------------- .note.nv.cuinfo           --------------------------
	.section	.note.nv.cuinfo,"",@"SHT_NOTE"
	.sectionflags	@"SHF_NOTE_NV_CUINFO"
        /*0018*/ 	.short	0x0002
        /*001a*/ 	.short	0x0064
        /*001c*/ 	.short	0x0082
	.zero		2


//--------------------- .nv.info                  --------------------------
	.section	.nv.info,"",@"SHT_CUDA_INFO"
	.align	4


	//----- nvinfo : EIATTR_REGCOUNT
	.align		4
        /*0000*/ 	.byte	0x04, 0x2f
        /*0002*/ 	.short	(.L_1 - .L_0)
	.align		4
.L_0:
        /*0004*/ 	.word	index@(_Z8funkcijaPfPiS0_)
        /*0008*/ 	.word	0x00000010


	//----- nvinfo : EIATTR_FRAME_SIZE
	.align		4
.L_1:
        /*000c*/ 	.byte	0x04, 0x11
        /*000e*/ 	.short	(.L_3 - .L_2)
	.align		4
.L_2:
        /*0010*/ 	.word	index@(_Z8funkcijaPfPiS0_)
        /*0014*/ 	.word	0x00000000


	//----- nvinfo : EIATTR_MIN_STACK_SIZE
	.align		4
.L_3:
        /*0018*/ 	.byte	0x04, 0x12
        /*001a*/ 	.short	(.L_5 - .L_4)
	.align		4
.L_4:
        /*001c*/ 	.word	index@(_Z8funkcijaPfPiS0_)
        /*0020*/ 	.word	0x00000000
.L_5:


//--------------------- .nv.compat                --------------------------
	.section	.nv.compat,"",@"SHT_CUDA_COMPAT_INFO"
	.align	4
        /*0000*/ 	.byte	0x02, 0x09, 0x00, 0x00, 0x02, 0x02, 0x01, 0x00, 0x02, 0x05, 0x05, 0x00, 0x03, 0x07, 0x01, 0x01
        /*0010*/ 	.byte	0x02, 0x03, 0x00, 0x00, 0x02, 0x06, 0x01, 0x00, 0x04, 0x0b, 0x08, 0x00, 0x09, 0x00, 0x00, 0x00
        /*0020*/ 	.byte	0x00, 0x00, 0x00, 0x00


//--------------------- .nv.info._Z8funkcijaPfPiS0_ --------------------------
	.section	.nv.info._Z8funkcijaPfPiS0_,"",@"SHT_CUDA_INFO"
	.sectionflags	@""
	.align	4


	//----- nvinfo : EIATTR_CUDA_API_VERSION
	.align		4
        /*0000*/ 	.byte	0x04, 0x37
        /*0002*/ 	.short	(.L_7 - .L_6)
.L_6:
        /*0004*/ 	.word	0x00000082


	//----- nvinfo : EIATTR_KPARAM_INFO
	.align		4
.L_7:
        /*0008*/ 	.byte	0x04, 0x17
        /*000a*/ 	.short	(.L_9 - .L_8)
.L_8:
        /*000c*/ 	.word	0x00000000
        /*0010*/ 	.short	0x0002
        /*0012*/ 	.short	0x0010
        /*0014*/ 	.byte	0x00, 0xf5, 0x21, 0x00


	//----- nvinfo : EIATTR_KPARAM_INFO
	.align		4
.L_9:
        /*0018*/ 	.byte	0x04, 0x17
        /*001a*/ 	.short	(.L_11 - .L_10)
.L_10:
        /*001c*/ 	.word	0x00000000
        /*0020*/ 	.short	0x0001
        /*0022*/ 	.short	0x0008
        /*0024*/ 	.byte	0x00, 0xf5, 0x21, 0x00


	//----- nvinfo : EIATTR_KPARAM_INFO
	.align		4
.L_11:
        /*0028*/ 	.byte	0x04, 0x17
        /*002a*/ 	.short	(.L_13 - .L_12)
.L_12:
        /*002c*/ 	.word	0x00000000
        /*0030*/ 	.short	0x0000
        /*0032*/ 	.short	0x0000
        /*0034*/ 	.byte	0x00, 0xf5, 0x21, 0x00


	//----- nvinfo : EIATTR_SPARSE_MMA_MASK
	.align		4
.L_13:
        /*0038*/ 	.byte	0x03, 0x50
        /*003a*/ 	.short	0x0000


	//----- nvinfo : EIATTR_MAXREG_COUNT
	.align		4
        /*003c*/ 	.byte	0x03, 0x1b
        /*003e*/ 	.short	0x00ff


	//----- nvinfo : EIATTR_MERCURY_ISA_VERSION
	.align		4
        /*0040*/ 	.byte	0x03, 0x5f
        /*0042*/ 	.short	0x0101


	//----- nvinfo : EIATTR_VRC_CTA_INIT_COUNT
	.align		4
        /*0044*/ 	.byte	0x02, 0x4a
	.zero		1
	.zero		1


	//----- nvinfo : EIATTR_EXIT_INSTR_OFFSETS
	.align		4
        /*0048*/ 	.byte	0x04, 0x1c
        /*004a*/ 	.short	(.L_15 - .L_14)


	//   ....[0]....
.L_14:
        /*004c*/ 	.word	0x000000e0


	//   ....[1]....
        /*0050*/ 	.word	0x000001f0


	//----- nvinfo : EIATTR_CBANK_PARAM_SIZE
	.align		4
.L_15:
        /*0054*/ 	.byte	0x03, 0x19
        /*0056*/ 	.short	0x0018


	//----- nvinfo : EIATTR_PARAM_CBANK
	.align		4
        /*0058*/ 	.byte	0x04, 0x0a
        /*005a*/ 	.short	(.L_17 - .L_16)
	.align		4
.L_16:
        /*005c*/ 	.word	index@(.nv.constant0._Z8funkcijaPfPiS0_)
        /*0060*/ 	.short	0x0380
        /*0062*/ 	.short	0x0018


	//----- nvinfo : EIATTR_SW_WAR
	.align		4
.L_17:
        /*0064*/ 	.byte	0x04, 0x36
        /*0066*/ 	.short	(.L_19 - .L_18)
.L_18:
        /*0068*/ 	.word	0x00000008
.L_19:


//--------------------- .nv.callgraph             --------------------------
	.section	.nv.callgraph,"",@"SHT_CUDA_CALLGRAPH"
	.align	4
	.sectionentsize	8
	.align		4
        /*0000*/ 	.word	0x00000000
	.align		4
        /*0004*/ 	.word	0xffffffff
	.align		4
        /*0008*/ 	.word	0x00000000
	.align		4
        /*000c*/ 	.word	0xfffffffe
	.align		4
        /*0010*/ 	.word	0x00000000
	.align		4
        /*0014*/ 	.word	0xfffffffd
	.align		4
        /*0018*/ 	.word	0x00000000
	.align		4
        /*001c*/ 	.word	0xfffffffc


//--------------------- .text._Z8funkcijaPfPiS0_  --------------------------
	.section	.text._Z8funkcijaPfPiS0_,"ax",@progbits
	.align	128
        .global         _Z8funkcijaPfPiS0_
        .type           _Z8funkcijaPfPiS0_,@function
        .size           _Z8funkcijaPfPiS0_,(.L_x_1 - _Z8funkcijaPfPiS0_)
        .other          _Z8funkcijaPfPiS0_,@"STO_CUDA_ENTRY STV_DEFAULT"
_Z8funkcijaPfPiS0_:
.text._Z8funkcijaPfPiS0_:
[----:B------:R-:W-:Y:S08]  /*0000*/  LDC R1, c[0x0][0x37c] ;  /* 0x0000df00ff017b82 */ /* 0x000ff00000000800 */
[----:B------:R-:W0:Y:S01]  /*0010*/  LDC.64 R2, c[0x0][0x388] ;  /* 0x0000e200ff027b82 */ /* 0x000e220000000a00 */
[----:B------:R-:W0:Y:S02]  /*0020*/  LDCU.64 UR4, c[0x0][0x358] ;  /* 0x00006b00ff0477ac */ /* 0x000e240008000a00 */
[----:B0-----:R-:W2:Y:S01]  /*0030*/  LDG.E R4, desc[UR4][R2.64] ;  /* 0x0000000402047981 */ /* 0x001ea2000c1e1900 */
[----:B------:R-:W0:Y:S01]  /*0040*/  LDCU UR6, c[0x0][0x364] ;  /* 0x00006c80ff0677ac */ /* 0x000e220008000800 */
[----:B------:R-:W0:Y:S01]  /*0050*/  S2R R0, SR_CTAID.Y ;  /* 0x0000000000007919 */ /* 0x000e220000002600 */
[----:B------:R-:W1:Y:S01]  /*0060*/  LDCU UR7, c[0x0][0x360] ;  /* 0x00006c00ff0777ac */ /* 0x000e620008000800 */
[----:B------:R-:W0:Y:S01]  /*0070*/  S2R R5, SR_TID.Y ;  /* 0x0000000000057919 */ /* 0x000e220000002200 */
[----:B------:R-:W1:Y:S01]  /*0080*/  S2R R6, SR_CTAID.X ;  /* 0x0000000000067919 */ /* 0x000e620000002500 */
[----:B------:R-:W1:Y:S01]  /*0090*/  S2R R7, SR_TID.X ;  /* 0x0000000000077919 */ /* 0x000e620000002100 */
[----:B0-----:R-:W-:-:S02]  /*00a0*/  IMAD R0, R0, UR6, R5 ;  /* 0x0000000600007c24 */ /* 0x001fc4000f8e0205 */
[----:B-1----:R-:W-:-:S05]  /*00b0*/  IMAD R5, R6, UR7, R7 ;  /* 0x0000000706057c24 */ /* 0x002fca000f8e0207 */
[----:B------:R-:W-:-:S04]  /*00c0*/  VIMNMX R7, PT, PT, R0, R5, !PT ;  /* 0x0000000500077248 */ /* 0x000fc80007fe0100 */
[----:B--2---:R-:W-:-:S13]  /*00d0*/  ISETP.GE.AND P0, PT, R7, R4, PT ;  /* 0x000000040700720c */ /* 0x004fda0003f06270 */
[----:B------:R-:W-:Y:S05]  /*00e0*/  @P0 EXIT ;  /* 0x000000000000094d */ /* 0x000fea0003800000 */
[----:B------:R-:W0:Y:S08]  /*00f0*/  LDC.64 R2, c[0x0][0x390] ;  /* 0x0000e400ff027b82 */ /* 0x000e300000000a00 */
[----:B------:R-:W1:Y:S01]  /*0100*/  LDC.64 R8, c[0x0][0x380] ;  /* 0x0000e000ff087b82 */ /* 0x000e620000000a00 */
[----:B0-----:R-:W2:Y:S01]  /*0110*/  LDG.E R3, desc[UR4][R2.64] ;  /* 0x0000000402037981 */ /* 0x001ea2000c1e1900 */
[----:B------:R-:W-:-:S02]  /*0120*/  IMAD R13, R0, R4, R5 ;  /* 0x00000004000d7224 */ /* 0x000fc400078e0205 */
[----:B--2---:R-:W-:Y:S02]  /*0130*/  IMAD R7, R0, R4, R3 ;  /* 0x0000000400077224 */ /* 0x004fe400078e0203 */
[----:B------:R-:W-:Y:S02]  /*0140*/  IMAD R11, R4, R3, R5 ;  /* 0x00000003040b7224 */ /* 0x000fe400078e0205 */
[----:B-1----:R-:W-:-:S04]  /*0150*/  IMAD.WIDE R4, R7, 0x4, R8 ;  /* 0x0000000407047825 */ /* 0x002fc800078e0208 */
[--C-:B------:R-:W-:Y:S02]  /*0160*/  IMAD.WIDE R6, R11, 0x4, R8.reuse ;  /* 0x000000040b067825 */ /* 0x100fe400078e0208 */
[----:B------:R-:W2:Y:S02]  /*0170*/  LDG.E R4, desc[UR4][R4.64] ;  /* 0x0000000404047981 */ /* 0x000ea4000c1e1900 */
[----:B------:R-:W-:Y:S02]  /*0180*/  IMAD.WIDE R8, R13, 0x4, R8 ;  /* 0x000000040d087825 */ /* 0x000fe400078e0208 */
[----:B------:R-:W2:Y:S04]  /*0190*/  LDG.E R7, desc[UR4][R6.64] ;  /* 0x0000000406077981 */ /* 0x000ea8000c1e1900 */
[----:B------:R-:W3:Y:S01]  /*01a0*/  LDG.E R11, desc[UR4][R8.64] ;  /* 0x00000004080b7981 */ /* 0x000ee2000c1e1900 */
[----:B--2---:R-:W-:-:S05]  /*01b0*/  FADD R0, R4, R7 ;  /* 0x0000000704007221 */ /* 0x004fca0000000000 */
[----:B---3--:R-:W-:-:S04]  /*01c0*/  FSETP.GEU.AND P0, PT, R0, R11, PT ;  /* 0x0000000b0000720b */ /* 0x008fc80003f0e000 */
[----:B------:R-:W-:-:S05]  /*01d0*/  FSEL R11, R0, R11, !P0 ;  /* 0x0000000b000b7208 */ /* 0x000fca0004000000 */
[----:B------:R-:W-:Y:S01]  /*01e0*/  STG.E desc[UR4][R8.64], R11 ;  /* 0x0000000b08007986 */ /* 0x000fe2000c101904 */
[----:B------:R-:W-:Y:S05]  /*01f0*/  EXIT ;  /* 0x000000000000794d */ /* 0x000fea0003800000 */
.L_x_0:
[----:B------:R-:W-:-:S00]  /*0200*/  BRA `(.L_x_0) ;  /* 0xfffffffc00fc7947 */ /* 0x000fc0000383ffff */
[----:B------:R-:W-:-:S00]  /*0210*/  NOP ;  /* 0x0000000000007918 */ /* 0x000fc00000000000 */
        /* <DEDUP_REMOVED lines=14> */
.L_x_1:


//--------------------- .nv.shared.reserved.0     --------------------------
	.section	.nv.shared.reserved.0,"aw",@nobits
	.weak		__nv_reservedSMEM_offset_0_alias
	.size		__nv_reservedSMEM_offset_0_alias, 0, 64
	.other		__nv_reservedSMEM_offset_0_alias,@"STO_CUDA_RESERVED_SHARED STV_DEFAULT"
__nv_reservedSMEM_offset_0_alias:
	.zero		0
	.zero		64


//--------------------- .nv.constant0._Z8funkcijaPfPiS0_ --------------------------
	.section	.nv.constant0._Z8funkcijaPfPiS0_,"a",@progbits
	.sectionflags	@""
	.align	4
.nv.constant0._Z8funkcijaPfPiS0_:
	.zero		920


//--------------------- SYMBOLS --------------------------

	.type		.nv.reservedSmem.offset0,@object
	.size		.nv.reservedSmem.offset0,0x4
